	.headerflags	@"EF_CUDA_TEXMODE_UNIFIED EF_CUDA_64BIT_ADDRESS EF_CUDA_ACCELERATORS EF_CUDA_SM90 EF_CUDA_VIRTUAL_SM(EF_CUDA_SM90)"
	.elftype	@"ET_EXEC"


//--------------------- .nv.info                  --------------------------
	.section	.nv.info,"",@"SHT_CUDA_INFO"
	.align	4


	//----- nvinfo : EIATTR_REGCOUNT
	.align		4
        /*0000*/ 	.byte	0x04, 0x2f
        /*0002*/ 	.short	(.L_1 - .L_0)
	.align		4
.L_0:
        /*0004*/ 	.word	index@(triton_poi_fused_convolution_38)
        /*0008*/ 	.word	0x00000012


	//----- nvinfo : EIATTR_MIN_STACK_SIZE
	.align		4
.L_1:
        /*000c*/ 	.byte	0x04, 0x12
        /*000e*/ 	.short	(.L_3 - .L_2)
	.align		4
.L_2:
        /*0010*/ 	.word	index@(triton_poi_fused_convolution_38)
        /*0014*/ 	.word	0x00000000


	//----- nvinfo : EIATTR_FRAME_SIZE
	.align		4
.L_3:
        /*0018*/ 	.byte	0x04, 0x11
        /*001a*/ 	.short	(.L_5 - .L_4)
	.align		4
.L_4:
        /*001c*/ 	.word	index@(triton_poi_fused_convolution_38)
        /*0020*/ 	.word	0x00000000


	//----- nvinfo : EIATTR_MIN_STACK_SIZE
	.align		4
.L_5:
        /*0024*/ 	.byte	0x04, 0x12
        /*0026*/ 	.short	(.L_7 - .L_6)
	.align		4
.L_6:
        /*0028*/ 	.word	index@(triton_poi_fused_convolution_38)
        /*002c*/ 	.word	0x00000000
.L_7:


//--------------------- .nv.info.triton_poi_fused_convolution_38 --------------------------
	.section	.nv.info.triton_poi_fused_convolution_38,"",@"SHT_CUDA_INFO"
	.sectionflags	@""
	.align	4


	//----- nvinfo : EIATTR_CUDA_API_VERSION
	.align		4
        /*0000*/ 	.byte	0x04, 0x37
        /*0002*/ 	.short	(.L_9 - .L_8)
.L_8:
        /*0004*/ 	.word	0x0000007c


	//----- nvinfo : EIATTR_KPARAM_INFO
	.align		4
.L_9:
        /*0008*/ 	.byte	0x04, 0x17
        /*000a*/ 	.short	(.L_11 - .L_10)
.L_10:
        /*000c*/ 	.word	0x00000000
        /*0010*/ 	.short	0x0002
        /*0012*/ 	.short	0x0010
        /*0014*/ 	.byte	0x00, 0xf0, 0x11, 0x00


	//----- nvinfo : EIATTR_KPARAM_INFO
	.align		4
.L_11:
        /*0018*/ 	.byte	0x04, 0x17
        /*001a*/ 	.short	(.L_13 - .L_12)
.L_12:
        /*001c*/ 	.word	0x00000000
        /*0020*/ 	.short	0x0001
        /*0022*/ 	.short	0x0008
        /*0024*/ 	.byte	0x00, 0xf4, 0x21, 0x00


	//----- nvinfo : EIATTR_KPARAM_INFO
	.align		4
.L_13:
        /*0028*/ 	.byte	0x04, 0x17
        /*002a*/ 	.short	(.L_15 - .L_14)
.L_14:
        /*002c*/ 	.word	0x00000000
        /*0030*/ 	.short	0x0000
        /*0032*/ 	.short	0x0000
        /*0034*/ 	.byte	0x00, 0xf4, 0x21, 0x00


	//----- nvinfo : EIATTR_SPARSE_MMA_MASK
	.align		4
.L_15:
        /*0038*/ 	.byte	0x03, 0x50
        /*003a*/ 	.short	0x0000


	//----- nvinfo : EIATTR_MAXREG_COUNT
	.align		4
        /*003c*/ 	.byte	0x03, 0x1b
        /*003e*/ 	.short	0x00ff


	//----- nvinfo : EIATTR_EXIT_INSTR_OFFSETS
	.align		4
        /*0040*/ 	.byte	0x04, 0x1c
        /*0042*/ 	.short	(.L_17 - .L_16)


	//   ....[0]....
.L_16:
        /*0044*/ 	.word	0x00000290


	//----- nvinfo : EIATTR_REQNTID
	.align		4
.L_17:
        /*0048*/ 	.byte	0x04, 0x10
        /*004a*/ 	.short	(.L_19 - .L_18)
.L_18:
        /*004c*/ 	.word	0x00000080
        /*0050*/ 	.word	0x00000001
        /*0054*/ 	.word	0x00000001


	//----- nvinfo : EIATTR_CBANK_PARAM_SIZE
	.align		4
.L_19:
        /*0058*/ 	.byte	0x03, 0x19
        /*005a*/ 	.short	0x0014


	//----- nvinfo : EIATTR_PARAM_CBANK
	.align		4
        /*005c*/ 	.byte	0x04, 0x0a
        /*005e*/ 	.short	(.L_21 - .L_20)
	.align		4
.L_20:
        /*0060*/ 	.word	index@(.nv.constant0.triton_poi_fused_convolution_38)
        /*0064*/ 	.short	0x0210
        /*0066*/ 	.short	0x0014


	//----- nvinfo : EIATTR_SW_WAR
	.align		4
.L_21:
        /*0068*/ 	.byte	0x04, 0x36
        /*006a*/ 	.short	(.L_23 - .L_22)
.L_22:
        /*006c*/ 	.word	0x00000008
.L_23:


//--------------------- .nv.callgraph             --------------------------
	.section	.nv.callgraph,"",@"SHT_CUDA_CALLGRAPH"
	.align	4
	.sectionentsize	8
	.align		4
        /*0000*/ 	.word	0x00000000
	.align		4
        /*0004*/ 	.word	0xffffffff
	.align		4
        /*0008*/ 	.word	0x00000000
	.align		4
        /*000c*/ 	.word	0xfffffffe
	.align		4
        /*0010*/ 	.word	0x00000000
	.align		4
        /*0014*/ 	.word	0xfffffffd
	.align		4
        /*0018*/ 	.word	0x00000000
	.align		4
        /*001c*/ 	.word	0xfffffffc


//--------------------- .text.triton_poi_fused_convolution_38 --------------------------
	.section	.text.triton_poi_fused_convolution_38,"ax",@progbits
	.align	128
        .global         triton_poi_fused_convolution_38
        .type           triton_poi_fused_convolution_38,@function
        .size           triton_poi_fused_convolution_38,(.L_x_1 - triton_poi_fused_convolution_38)
        .other          triton_poi_fused_convolution_38,@"STO_CUDA_ENTRY STV_DEFAULT"
triton_poi_fused_convolution_38:
.text.triton_poi_fused_convolution_38:
[----:B------:R-:W-:Y:S01]  /*0000*/  LDC R1, c[0x0][0x28] ;  /* 0x00000a00ff017b82 */ /* 0x000fe20000000800 */
[----:B------:R-:W1:Y:S07]  /*0010*/  S2R R0, SR_TID.X ;  /* 0x0000000000007919 */ /* 0x000e6e0000002100 */
[----:B------:R-:W2:Y:S01]  /*0020*/  LDC.64 R2, c[0x0][0x218] ;  /* 0x00008600ff027b82 */ /* 0x000ea20000000a00 */
[----:B------:R-:W-:Y:S01]  /*0030*/  ULDC.64 UR4, c[0x0][0x208] ;  /* 0x0000820000047ab9 */ /* 0x000fe20000000a00 */
[----:B------:R-:W3:Y:S06]  /*0040*/  S2R R9, SR_CTAID.X ;  /* 0x0000000000097919 */ /* 0x000eec0000002500 */
[----:B------:R-:W4:Y:S01]  /*0050*/  LDC.64 R4, c[0x0][0x210] ;  /* 0x00008400ff047b82 */ /* 0x000f220000000a00 */
[----:B-1----:R-:W-:-:S04]  /*0060*/  SHF.L.U32 R0, R0, 0x2, RZ ;  /* 0x0000000200007819 */ /* 0x002fc800000006ff */
[----:B------:R-:W-:-:S04]  /*0070*/  LOP3.LUT R0, R0, 0x1fc, RZ, 0xc0, !PT ;  /* 0x000001fc00007812 */ /* 0x000fc800078ec0ff */
[----:B---3--:R-:W-:-:S04]  /*0080*/  LEA R9, R9, R0, 0xa ;  /* 0x0000000009097211 */ /* 0x008fc800078e50ff */
[----:B------:R-:W-:Y:S01]  /*0090*/  IADD3 R0, R9, 0x200, RZ ;  /* 0x0000020009007810 */ /* 0x000fe20007ffe0ff */
[----:B------:R-:W-:-:S04]  /*00a0*/  IMAD.HI R6, R9, 0x78787879, RZ ;  /* 0x7878787909067827 */ /* 0x000fc800078e02ff */
[----:B------:R-:W-:Y:S01]  /*00b0*/  IMAD.HI R0, R0, 0x78787879, RZ ;  /* 0x7878787900007827 */ /* 0x000fe200078e02ff */
[----:B------:R-:W-:-:S03]  /*00c0*/  SHF.R.U32.HI R7, RZ, 0x1f, R6 ;  /* 0x0000001fff077819 */ /* 0x000fc60000011606 */
[----:B----4-:R-:W-:Y:S01]  /*00d0*/  IMAD.WIDE R8, R9, 0x4, R4 ;  /* 0x0000000409087825 */ /* 0x010fe200078e0204 */
[----:B------:R-:W-:Y:S02]  /*00e0*/  SHF.R.U32.HI R11, RZ, 0x1f, R0 ;  /* 0x0000001fff0b7819 */ /* 0x000fe40000011600 */
[----:B------:R-:W-:Y:S02]  /*00f0*/  LEA.HI.SX32 R7, R6, R7, 0x15 ;  /* 0x0000000706077211 */ /* 0x000fe400078faaff */
[----:B------:R-:W-:-:S03]  /*0100*/  LEA.HI.SX32 R11, R0, R11, 0x15 ;  /* 0x0000000b000b7211 */ /* 0x000fc600078faaff */
[----:B------:R-:W-:-:S04]  /*0110*/  IMAD.HI R0, R7, 0x66666667, RZ ;  /* 0x6666666707007827 */ /* 0x000fc800078e02ff */
[----:B------:R-:W-:Y:S01]  /*0120*/  IMAD.HI R6, R11, 0x66666667, RZ ;  /* 0x666666670b067827 */ /* 0x000fe200078e02ff */
[----:B------:R-:W-:-:S04]  /*0130*/  SHF.R.U32.HI R13, RZ, 0x1f, R0 ;  /* 0x0000001fff0d7819 */ /* 0x000fc80000011600 */
[----:B------:R-:W-:Y:S02]  /*0140*/  SHF.R.U32.HI R15, RZ, 0x1f, R6 ;  /* 0x0000001fff0f7819 */ /* 0x000fe40000011606 */
[----:B------:R-:W-:Y:S02]  /*0150*/  LEA.HI.SX32 R0, R0, R13, 0x19 ;  /* 0x0000000d00007211 */ /* 0x000fe400078fcaff */
[----:B------:R-:W-:-:S03]  /*0160*/  LEA.HI.SX32 R6, R6, R15, 0x19 ;  /* 0x0000000f06067211 */ /* 0x000fc600078fcaff */
[----:B------:R-:W-:Y:S02]  /*0170*/  IMAD R7, R0, -0x140, R7 ;  /* 0xfffffec000077824 */ /* 0x000fe400078e0207 */
[----:B------:R-:W-:Y:S02]  /*0180*/  IMAD R13, R6, -0x140, R11 ;  /* 0xfffffec0060d7824 */ /* 0x000fe400078e020b */
[--C-:B--2---:R-:W-:Y:S02]  /*0190*/  IMAD.WIDE R10, R7, 0x4, R2.reuse ;  /* 0x00000004070a7825 */ /* 0x104fe400078e0202 */
[----:B------:R-:W2:Y:S02]  /*01a0*/  LDG.E.128 R4, desc[UR4][R8.64] ;  /* 0x0000000408047981 */ /* 0x000ea4000c1e1d00 */
[----:B------:R-:W-:Y:S02]  /*01b0*/  IMAD.WIDE R2, R13, 0x4, R2 ;  /* 0x000000040d027825 */ /* 0x000fe400078e0202 */
[----:B------:R-:W2:Y:S04]  /*01c0*/  LDG.E.EL R10, desc[UR4][R10.64] ;  /* 0x000000040a0a7981 */ /* 0x000ea8000c2e1900 */
[----:B------:R-:W3:Y:S04]  /*01d0*/  LDG.E.EL R2, desc[UR4][R2.64] ;  /* 0x0000000402027981 */ /* 0x000ee8000c2e1900 */
[----:B------:R-:W3:Y:S01]  /*01e0*/  LDG.E.128 R12, desc[UR4][R8.64+0x800] ;  /* 0x00080004080c7981 */ /* 0x000ee2000c1e1d00 */
[--C-:B--2---:R-:W-:Y:S01]  /*01f0*/  FADD R4, R4, R10.reuse ;  /* 0x0000000a04047221 */ /* 0x104fe20000000000 */
[--C-:B------:R-:W-:Y:S01]  /*0200*/  FADD R5, R5, R10.reuse ;  /* 0x0000000a05057221 */ /* 0x100fe20000000000 */
[--C-:B------:R-:W-:Y:S01]  /*0210*/  FADD R6, R6, R10.reuse ;  /* 0x0000000a06067221 */ /* 0x100fe20000000000 */
[----:B------:R-:W-:Y:S01]  /*0220*/  FADD R7, R7, R10 ;  /* 0x0000000a07077221 */ /* 0x000fe20000000000 */
[--C-:B---3--:R-:W-:Y:S01]  /*0230*/  FADD R12, R12, R2.reuse ;  /* 0x000000020c0c7221 */ /* 0x108fe20000000000 */
[--C-:B------:R-:W-:Y:S01]  /*0240*/  FADD R13, R13, R2.reuse ;  /* 0x000000020d0d7221 */ /* 0x100fe20000000000 */
[--C-:B------:R-:W-:Y:S01]  /*0250*/  FADD R14, R14, R2.reuse ;  /* 0x000000020e0e7221 */ /* 0x100fe20000000000 */
[----:B------:R-:W-:Y:S01]  /*0260*/  FADD R15, R15, R2 ;  /* 0x000000020f0f7221 */ /* 0x000fe20000000000 */
[----:B------:R-:W-:Y:S04]  /*0270*/  STG.E.128 desc[UR4][R8.64], R4 ;  /* 0x0000000408007986 */ /* 0x000fe8000c101d04 */
[----:B------:R-:W-:Y:S01]  /*0280*/  STG.E.128 desc[UR4][R8.64+0x800], R12 ;  /* 0x0008000c08007986 */ /* 0x000fe2000c101d04 */
[----:B------:R-:W-:Y:S05]  /*0290*/  EXIT ;  /* 0x000000000000794d */ /* 0x000fea0003800000 */
.L_x_0:
[----:B------:R-:W-:-:S00]  /*02a0*/  BRA `(.L_x_0) ;  /* 0xfffffffc00fc7947 */ /* 0x000fc0000383ffff */
[----:B------:R-:W-:-:S00]  /*02b0*/  NOP ;  /* 0x0000000000007918 */ /* 0x000fc00000000000 */
        /* <DEDUP_REMOVED lines=12> */
.L_x_1:


//--------------------- .nv.constant0.triton_poi_fused_convolution_38 --------------------------
	.section	.nv.constant0.triton_poi_fused_convolution_38,"a",@progbits
	.sectionflags	@""
	.align	4
.nv.constant0.triton_poi_fused_convolution_38:
	.zero		548
